//
// Generated by NVIDIA NVVM Compiler
//
// Compiler Build ID: CL-36424714
// Cuda compilation tools, release 13.0, V13.0.88
// Based on NVVM 20.0.0
//

.version 9.0
.target sm_100
.address_size 64

	// .globl	init_kernel

.visible .entry init_kernel(
	.param .u64 .ptr .align 1 init_kernel_param_0,
	.param .u64 .ptr .align 1 init_kernel_param_1,
	.param .u64 .ptr .align 1 init_kernel_param_2,
	.param .u32 init_kernel_param_3,
	.param .u32 init_kernel_param_4
)
{
	.reg .pred 	%p<2>;
	.reg .b32 	%r<9>;
	.reg .b64 	%rd<14>;
	.reg .b64 	%fd<3>;

	ld.param.u64 	%rd1, [init_kernel_param_0];
	ld.param.u64 	%rd2, [init_kernel_param_1];
	ld.param.u64 	%rd3, [init_kernel_param_2];
	ld.param.u32 	%r2, [init_kernel_param_3];
	ld.param.u32 	%r3, [init_kernel_param_4];
	mov.u32 	%r4, %ctaid.x;
	mov.u32 	%r5, %ntid.x;
	mov.u32 	%r6, %tid.x;
	mad.lo.s32 	%r7, %r4, %r5, %r6;
	add.s32 	%r1, %r7, %r3;
	add.s32 	%r8, %r3, %r2;
	setp.ge.u32 	%p1, %r1, %r8;
	@%p1 bra 	$L__BB0_2;
	cvta.to.global.u64 	%rd4, %rd1;
	cvta.to.global.u64 	%rd5, %rd2;
	cvta.to.global.u64 	%rd6, %rd3;
	mul.wide.u32 	%rd7, %r1, 8;
	add.s64 	%rd8, %rd4, %rd7;
	mov.b64 	%rd9, 4607182418800017408;
	st.global.u64 	[%rd8], %rd9;
	add.s64 	%rd10, %rd5, %rd7;
	mov.b64 	%rd11, 4611686018427387904;
	st.global.u64 	[%rd10], %rd11;
	add.s64 	%rd12, %rd6, %rd7;
	mov.b64 	%rd13, 0;
	st.global.u64 	[%rd12], %rd13;
	ld.global.f64 	%fd1, [%rd8];
	add.f64 	%fd2, %fd1, %fd1;
	st.global.f64 	[%rd8], %fd2;
$L__BB0_2:
	ret;

}
	// .globl	copy_kernel
.visible .entry copy_kernel(
	.param .u64 .ptr .align 1 copy_kernel_param_0,
	.param .u64 .ptr .align 1 copy_kernel_param_1,
	.param .u32 copy_kernel_param_2,
	.param .u32 copy_kernel_param_3
)
{
	.reg .pred 	%p<2>;
	.reg .b32 	%r<9>;
	.reg .b64 	%rd<8>;
	.reg .b64 	%fd<2>;

	ld.param.u64 	%rd1, [copy_kernel_param_0];
	ld.param.u64 	%rd2, [copy_kernel_param_1];
	ld.param.u32 	%r2, [copy_kernel_param_2];
	ld.param.u32 	%r3, [copy_kernel_param_3];
	mov.u32 	%r4, %ctaid.x;
	mov.u32 	%r5, %ntid.x;
	mov.u32 	%r6, %tid.x;
	mad.lo.s32 	%r7, %r4, %r5, %r6;
	add.s32 	%r1, %r7, %r3;
	add.s32 	%r8, %r3, %r2;
	setp.ge.u32 	%p1, %r1, %r8;
	@%p1 bra 	$L__BB1_2;
	cvta.to.global.u64 	%rd3, %rd1;
	cvta.to.global.u64 	%rd4, %rd2;
	mul.wide.u32 	%rd5, %r1, 8;
	add.s64 	%rd6, %rd3, %rd5;
	ld.global.f64 	%fd1, [%rd6];
	add.s64 	%rd7, %rd4, %rd5;
	st.global.f64 	[%rd7], %fd1;
$L__BB1_2:
	ret;

}
	// .globl	scale_kernel
.visible .entry scale_kernel(
	.param .u64 .ptr .align 1 scale_kernel_param_0,
	.param .u64 .ptr .align 1 scale_kernel_param_1,
	.param .f64 scale_kernel_param_2,
	.param .u32 scale_kernel_param_3,
	.param .u32 scale_kernel_param_4
)
{
	.reg .pred 	%p<2>;
	.reg .b32 	%r<9>;
	.reg .b64 	%rd<8>;
	.reg .b64 	%fd<4>;

	ld.param.u64 	%rd1, [scale_kernel_param_0];
	ld.param.u64 	%rd2, [scale_kernel_param_1];
	ld.param.f64 	%fd1, [scale_kernel_param_2];
	ld.param.u32 	%r2, [scale_kernel_param_3];
	ld.param.u32 	%r3, [scale_kernel_param_4];
	mov.u32 	%r4, %ctaid.x;
	mov.u32 	%r5, %ntid.x;
	mov.u32 	%r6, %tid.x;
	mad.lo.s32 	%r7, %r4, %r5, %r6;
	add.s32 	%r1, %r7, %r3;
	add.s32 	%r8, %r3, %r2;
	setp.ge.u32 	%p1, %r1, %r8;
	@%p1 bra 	$L__BB2_2;
	cvta.to.global.u64 	%rd3, %rd2;
	cvta.to.global.u64 	%rd4, %rd1;
	mul.wide.u32 	%rd5, %r1, 8;
	add.s64 	%rd6, %rd3, %rd5;
	ld.global.f64 	%fd2, [%rd6];
	mul.f64 	%fd3, %fd1, %fd2;
	add.s64 	%rd7, %rd4, %rd5;
	st.global.f64 	[%rd7], %fd3;
$L__BB2_2:
	ret;

}
	// .globl	add_kernel
.visible .entry add_kernel(
	.param .u64 .ptr .align 1 add_kernel_param_0,
	.param .u64 .ptr .align 1 add_kernel_param_1,
	.param .u64 .ptr .align 1 add_kernel_param_2,
	.param .u32 add_kernel_param_3,
	.param .u32 add_kernel_param_4
)
{
	.reg .pred 	%p<2>;
	.reg .b32 	%r<9>;
	.reg .b64 	%rd<11>;
	.reg .b64 	%fd<4>;

	ld.param.u64 	%rd1, [add_kernel_param_0];
	ld.param.u64 	%rd2, [add_kernel_param_1];
	ld.param.u64 	%rd3, [add_kernel_param_2];
	ld.param.u32 	%r2, [add_kernel_param_3];
	ld.param.u32 	%r3, [add_kernel_param_4];
	mov.u32 	%r4, %ctaid.x;
	mov.u32 	%r5, %ntid.x;
	mov.u32 	%r6, %tid.x;
	mad.lo.s32 	%r7, %r4, %r5, %r6;
	add.s32 	%r1, %r7, %r3;
	add.s32 	%r8, %r3, %r2;
	setp.ge.u32 	%p1, %r1, %r8;
	@%p1 bra 	$L__BB3_2;
	cvta.to.global.u64 	%rd4, %rd1;
	cvta.to.global.u64 	%rd5, %rd2;
	cvta.to.global.u64 	%rd6, %rd3;
	mul.wide.u32 	%rd7, %r1, 8;
	add.s64 	%rd8, %rd4, %rd7;
	ld.global.f64 	%fd1, [%rd8];
	add.s64 	%rd9, %rd5, %rd7;
	ld.global.f64 	%fd2, [%rd9];
	add.f64 	%fd3, %fd1, %fd2;
	add.s64 	%rd10, %rd6, %rd7;
	st.global.f64 	[%rd10], %fd3;
$L__BB3_2:
	ret;

}
	// .globl	triad_kernel
.visible .entry triad_kernel(
	.param .u64 .ptr .align 1 triad_kernel_param_0,
	.param .u64 .ptr .align 1 triad_kernel_param_1,
	.param .u64 .ptr .align 1 triad_kernel_param_2,
	.param .f64 triad_kernel_param_3,
	.param .u32 triad_kernel_param_4,
	.param .u32 triad_kernel_param_5
)
{
	.reg .pred 	%p<2>;
	.reg .b32 	%r<9>;
	.reg .b64 	%rd<11>;
	.reg .b64 	%fd<5>;

	ld.param.u64 	%rd1, [triad_kernel_param_0];
	ld.param.u64 	%rd2, [triad_kernel_param_1];
	ld.param.u64 	%rd3, [triad_kernel_param_2];
	ld.param.f64 	%fd1, [triad_kernel_param_3];
	ld.param.u32 	%r2, [triad_kernel_param_4];
	ld.param.u32 	%r3, [triad_kernel_param_5];
	mov.u32 	%r4, %ctaid.x;
	mov.u32 	%r5, %ntid.x;
	mov.u32 	%r6, %tid.x;
	mad.lo.s32 	%r7, %r4, %r5, %r6;
	add.s32 	%r1, %r7, %r3;
	add.s32 	%r8, %r3, %r2;
	setp.ge.u32 	%p1, %r1, %r8;
	@%p1 bra 	$L__BB4_2;
	cvta.to.global.u64 	%rd4, %rd2;
	cvta.to.global.u64 	%rd5, %rd3;
	cvta.to.global.u64 	%rd6, %rd1;
	mul.wide.u32 	%rd7, %r1, 8;
	add.s64 	%rd8, %rd4, %rd7;
	ld.global.f64 	%fd2, [%rd8];
	add.s64 	%rd9, %rd5, %rd7;
	ld.global.f64 	%fd3, [%rd9];
	fma.rn.f64 	%fd4, %fd1, %fd3, %fd2;
	add.s64 	%rd10, %rd6, %rd7;
	st.global.f64 	[%rd10], %fd4;
$L__BB4_2:
	ret;

}


// ===== COMPILED SASS (sm_100) =====

	.target	sm_100

	.elftype	@"ET_EXEC"


//--------------------- .note.nv.tkinfo           --------------------------
	.section	.note.nv.tkinfo,"",@"SHT_NOTE"
	.sectionflags	@"SHF_NOTE_NV_TKINFO"
	.tkinfo
        /*0018*/ 	.word	0x00000002
        /*0030*/ 	.string	""
        /*0030*/ 	.string	"ptxas"
        /*0030*/ 	.string	"Cuda compilation tools, release 13.0, V13.0.88"
        /*0030*/ 	.string	"Build cuda_13.0.r13.0/compiler.36424714_0"
        /*0030*/ 	.string	"-arch sm_100 -m 64 "



//--------------------- .note.nv.cuinfo           --------------------------
	.section	.note.nv.cuinfo,"",@"SHT_NOTE"
	.sectionflags	@"SHF_NOTE_NV_CUINFO"
        /*0018*/ 	.short	0x0002
        /*001a*/ 	.short	0x0064
        /*001c*/ 	.short	0x0082
	.zero		2


//--------------------- .nv.info                  --------------------------
	.section	.nv.info,"",@"SHT_CUDA_INFO"
	.align	4


	//----- nvinfo : EIATTR_REGCOUNT
	.align		4
        /*0000*/ 	.byte	0x04, 0x2f
        /*0002*/ 	.short	(.L_1 - .L_0)
	.align		4
.L_0:
        /*0004*/ 	.word	index@(init_kernel)
        /*0008*/ 	.word	0x00000010


	//----- nvinfo : EIATTR_FRAME_SIZE
	.align		4
.L_1:
        /*000c*/ 	.byte	0x04, 0x11
        /*000e*/ 	.short	(.L_3 - .L_2)
	.align		4
.L_2:
        /*0010*/ 	.word	index@(init_kernel)
        /*0014*/ 	.word	0x00000000


	//----- nvinfo : EIATTR_REGCOUNT
	.align		4
.L_3:
        /*0018*/ 	.byte	0x04, 0x2f
        /*001a*/ 	.short	(.L_5 - .L_4)
	.align		4
.L_4:
        /*001c*/ 	.word	index@(copy_kernel)
        /*0020*/ 	.word	0x0000000a


	//----- nvinfo : EIATTR_FRAME_SIZE
	.align		4
.L_5:
        /*0024*/ 	.byte	0x04, 0x11
        /*0026*/ 	.short	(.L_7 - .L_6)
	.align		4
.L_6:
        /*0028*/ 	.word	index@(copy_kernel)
        /*002c*/ 	.word	0x00000000


	//----- nvinfo : EIATTR_REGCOUNT
	.align		4
.L_7:
        /*0030*/ 	.byte	0x04, 0x2f
        /*0032*/ 	.short	(.L_9 - .L_8)
	.align		4
.L_8:
        /*0034*/ 	.word	index@(scale_kernel)
        /*0038*/ 	.word	0x0000000c


	//----- nvinfo : EIATTR_FRAME_SIZE
	.align		4
.L_9:
        /*003c*/ 	.byte	0x04, 0x11
        /*003e*/ 	.short	(.L_11 - .L_10)
	.align		4
.L_10:
        /*0040*/ 	.word	index@(scale_kernel)
        /*0044*/ 	.word	0x00000000


	//----- nvinfo : EIATTR_REGCOUNT
	.align		4
.L_11:
        /*0048*/ 	.byte	0x04, 0x2f
        /*004a*/ 	.short	(.L_13 - .L_12)
	.align		4
.L_12:
        /*004c*/ 	.word	index@(add_kernel)
        /*0050*/ 	.word	0x0000000e


	//----- nvinfo : EIATTR_FRAME_SIZE
	.align		4
.L_13:
        /*0054*/ 	.byte	0x04, 0x11
        /*0056*/ 	.short	(.L_15 - .L_14)
	.align		4
.L_14:
        /*0058*/ 	.word	index@(add_kernel)
        /*005c*/ 	.word	0x00000000


	//----- nvinfo : EIATTR_REGCOUNT
	.align		4
.L_15:
        /*0060*/ 	.byte	0x04, 0x2f
        /*0062*/ 	.short	(.L_17 - .L_16)
	.align		4
.L_16:
        /*0064*/ 	.word	index@(triad_kernel)
        /*0068*/ 	.word	0x0000000e


	//----- nvinfo : EIATTR_FRAME_SIZE
	.align		4
.L_17:
        /*006c*/ 	.byte	0x04, 0x11
        /*006e*/ 	.short	(.L_19 - .L_18)
	.align		4
.L_18:
        /*0070*/ 	.word	index@(triad_kernel)
        /*0074*/ 	.word	0x00000000


	//----- nvinfo : EIATTR_MIN_STACK_SIZE
	.align		4
.L_19:
        /*0078*/ 	.byte	0x04, 0x12
        /*007a*/ 	.short	(.L_21 - .L_20)
	.align		4
.L_20:
        /*007c*/ 	.word	index@(triad_kernel)
        /*0080*/ 	.word	0x00000000


	//----- nvinfo : EIATTR_MIN_STACK_SIZE
	.align		4
.L_21:
        /*0084*/ 	.byte	0x04, 0x12
        /*0086*/ 	.short	(.L_23 - .L_22)
	.align		4
.L_22:
        /*0088*/ 	.word	index@(add_kernel)
        /*008c*/ 	.word	0x00000000


	//----- nvinfo : EIATTR_MIN_STACK_SIZE
	.align		4
.L_23:
        /*0090*/ 	.byte	0x04, 0x12
        /*0092*/ 	.short	(.L_25 - .L_24)
	.align		4
.L_24:
        /*0094*/ 	.word	index@(scale_kernel)
        /*0098*/ 	.word	0x00000000


	//----- nvinfo : EIATTR_MIN_STACK_SIZE
	.align		4
.L_25:
        /*009c*/ 	.byte	0x04, 0x12
        /*009e*/ 	.short	(.L_27 - .L_26)
	.align		4
.L_26:
        /*00a0*/ 	.word	index@(copy_kernel)
        /*00a4*/ 	.word	0x00000000


	//----- nvinfo : EIATTR_MIN_STACK_SIZE
	.align		4
.L_27:
        /*00a8*/ 	.byte	0x04, 0x12
        /*00aa*/ 	.short	(.L_29 - .L_28)
	.align		4
.L_28:
        /*00ac*/ 	.word	index@(init_kernel)
        /*00b0*/ 	.word	0x00000000
.L_29:


//--------------------- .nv.compat                --------------------------
	.section	.nv.compat,"",@"SHT_CUDA_COMPAT_INFO"
	.align	4
        /*0000*/ 	.byte	0x02, 0x09, 0x00, 0x00, 0x02, 0x02, 0x01, 0x00, 0x02, 0x05, 0x05, 0x00, 0x03, 0x07, 0x01, 0x01
        /*0010*/ 	.byte	0x02, 0x03, 0x00, 0x00, 0x02, 0x06, 0x01, 0x00, 0x04, 0x0b, 0x08, 0x00, 0x01, 0x00, 0x00, 0x00
        /*0020*/ 	.byte	0x00, 0x00, 0x00, 0x00


//--------------------- .nv.info.triad_kernel     --------------------------
	.section	.nv.info.triad_kernel,"",@"SHT_CUDA_INFO"
	.sectionflags	@""
	.align	4


	//----- nvinfo : EIATTR_CUDA_API_VERSION
	.align		4
        /*0000*/ 	.byte	0x04, 0x37
        /*0002*/ 	.short	(.L_31 - .L_30)
.L_30:
        /*0004*/ 	.word	0x00000082


	//----- nvinfo : EIATTR_KPARAM_INFO
	.align		4
.L_31:
        /*0008*/ 	.byte	0x04, 0x17
        /*000a*/ 	.short	(.L_33 - .L_32)
.L_32:
        /*000c*/ 	.word	0x00000000
        /*0010*/ 	.short	0x0005
        /*0012*/ 	.short	0x0024
        /*0014*/ 	.byte	0x00, 0xf0, 0x11, 0x00


	//----- nvinfo : EIATTR_KPARAM_INFO
	.align		4
.L_33:
        /*0018*/ 	.byte	0x04, 0x17
        /*001a*/ 	.short	(.L_35 - .L_34)
.L_34:
        /*001c*/ 	.word	0x00000000
        /*0020*/ 	.short	0x0004
        /*0022*/ 	.short	0x0020
        /*0024*/ 	.byte	0x00, 0xf0, 0x11, 0x00


	//----- nvinfo : EIATTR_KPARAM_INFO
	.align		4
.L_35:
        /*0028*/ 	.byte	0x04, 0x17
        /*002a*/ 	.short	(.L_37 - .L_36)
.L_36:
        /*002c*/ 	.word	0x00000000
        /*0030*/ 	.short	0x0003
        /*0032*/ 	.short	0x0018
        /*0034*/ 	.byte	0x00, 0xf0, 0x21, 0x00


	//----- nvinfo : EIATTR_KPARAM_INFO
	.align		4
.L_37:
        /*0038*/ 	.byte	0x04, 0x17
        /*003a*/ 	.short	(.L_39 - .L_38)
.L_38:
        /*003c*/ 	.word	0x00000000
        /*0040*/ 	.short	0x0002
        /*0042*/ 	.short	0x0010
        /*0044*/ 	.byte	0x00, 0xf5, 0x21, 0x00


	//----- nvinfo : EIATTR_KPARAM_INFO
	.align		4
.L_39:
        /*0048*/ 	.byte	0x04, 0x17
        /*004a*/ 	.short	(.L_41 - .L_40)
.L_40:
        /*004c*/ 	.word	0x00000000
        /*0050*/ 	.short	0x0001
        /*0052*/ 	.short	0x0008
        /*0054*/ 	.byte	0x00, 0xf5, 0x21, 0x00


	//----- nvinfo : EIATTR_KPARAM_INFO
	.align		4
.L_41:
        /*0058*/ 	.byte	0x04, 0x17
        /*005a*/ 	.short	(.L_43 - .L_42)
.L_42:
        /*005c*/ 	.word	0x00000000
        /*0060*/ 	.short	0x0000
        /*0062*/ 	.short	0x0000
        /*0064*/ 	.byte	0x00, 0xf5, 0x21, 0x00


	//----- nvinfo : EIATTR_SPARSE_MMA_MASK
	.align		4
.L_43:
        /*0068*/ 	.byte	0x03, 0x50
        /*006a*/ 	.short	0x0000


	//----- nvinfo : EIATTR_MAXREG_COUNT
	.align		4
        /*006c*/ 	.byte	0x03, 0x1b
        /*006e*/ 	.short	0x00ff


	//----- nvinfo : EIATTR_MERCURY_ISA_VERSION
	.align		4
        /*0070*/ 	.byte	0x03, 0x5f
        /*0072*/ 	.short	0x0101


	//----- nvinfo : EIATTR_VRC_CTA_INIT_COUNT
	.align		4
        /*0074*/ 	.byte	0x02, 0x4a
	.zero		1
	.zero		1


	//----- nvinfo : EIATTR_EXIT_INSTR_OFFSETS
	.align		4
        /*0078*/ 	.byte	0x04, 0x1c
        /*007a*/ 	.short	(.L_45 - .L_44)


	//   ....[0]....
.L_44:
        /*007c*/ 	.word	0x00000090


	//   ....[1]....
        /*0080*/ 	.word	0x00000160


	//----- nvinfo : EIATTR_CBANK_PARAM_SIZE
	.align		4
.L_45:
        /*0084*/ 	.byte	0x03, 0x19
        /*0086*/ 	.short	0x0028


	//----- nvinfo : EIATTR_PARAM_CBANK
	.align		4
        /*0088*/ 	.byte	0x04, 0x0a
        /*008a*/ 	.short	(.L_47 - .L_46)
	.align		4
.L_46:
        /*008c*/ 	.word	index@(.nv.constant0.triad_kernel)
        /*0090*/ 	.short	0x0380
        /*0092*/ 	.short	0x0028


	//----- nvinfo : EIATTR_SW_WAR
	.align		4
.L_47:
        /*0094*/ 	.byte	0x04, 0x36
        /*0096*/ 	.short	(.L_49 - .L_48)
.L_48:
        /*0098*/ 	.word	0x00000008
.L_49:


//--------------------- .nv.info.add_kernel       --------------------------
	.section	.nv.info.add_kernel,"",@"SHT_CUDA_INFO"
	.sectionflags	@""
	.align	4


	//----- nvinfo : EIATTR_CUDA_API_VERSION
	.align		4
        /*0000*/ 	.byte	0x04, 0x37
        /*0002*/ 	.short	(.L_51 - .L_50)
.L_50:
        /*0004*/ 	.word	0x00000082


	//----- nvinfo : EIATTR_KPARAM_INFO
	.align		4
.L_51:
        /*0008*/ 	.byte	0x04, 0x17
        /*000a*/ 	.short	(.L_53 - .L_52)
.L_52:
        /*000c*/ 	.word	0x00000000
        /*0010*/ 	.short	0x0004
        /*0012*/ 	.short	0x001c
        /*0014*/ 	.byte	0x00, 0xf0, 0x11, 0x00


	//----- nvinfo : EIATTR_KPARAM_INFO
	.align		4
.L_53:
        /*0018*/ 	.byte	0x04, 0x17
        /*001a*/ 	.short	(.L_55 - .L_54)
.L_54:
        /*001c*/ 	.word	0x00000000
        /*0020*/ 	.short	0x0003
        /*0022*/ 	.short	0x0018
        /*0024*/ 	.byte	0x00, 0xf0, 0x11, 0x00


	//----- nvinfo : EIATTR_KPARAM_INFO
	.align		4
.L_55:
        /*0028*/ 	.byte	0x04, 0x17
        /*002a*/ 	.short	(.L_57 - .L_56)
.L_56:
        /*002c*/ 	.word	0x00000000
        /*0030*/ 	.short	0x0002
        /*0032*/ 	.short	0x0010
        /*0034*/ 	.byte	0x00, 0xf5, 0x21, 0x00


	//----- nvinfo : EIATTR_KPARAM_INFO
	.align		4
.L_57:
        /*0038*/ 	.byte	0x04, 0x17
        /*003a*/ 	.short	(.L_59 - .L_58)
.L_58:
        /*003c*/ 	.word	0x00000000
        /*0040*/ 	.short	0x0001
        /*0042*/ 	.short	0x0008
        /*0044*/ 	.byte	0x00, 0xf5, 0x21, 0x00


	//----- nvinfo : EIATTR_KPARAM_INFO
	.align		4
.L_59:
        /*0048*/ 	.byte	0x04, 0x17
        /*004a*/ 	.short	(.L_61 - .L_60)
.L_60:
        /*004c*/ 	.word	0x00000000
        /*0050*/ 	.short	0x0000
        /*0052*/ 	.short	0x0000
        /*0054*/ 	.byte	0x00, 0xf5, 0x21, 0x00


	//----- nvinfo : EIATTR_SPARSE_MMA_MASK
	.align		4
.L_61:
        /*0058*/ 	.byte	0x03, 0x50
        /*005a*/ 	.short	0x0000


	//----- nvinfo : EIATTR_MAXREG_COUNT
	.align		4
        /*005c*/ 	.byte	0x03, 0x1b
        /*005e*/ 	.short	0x00ff


	//----- nvinfo : EIATTR_MERCURY_ISA_VERSION
	.align		4
        /*0060*/ 	.byte	0x03, 0x5f
        /*0062*/ 	.short	0x0101


	//----- nvinfo : EIATTR_VRC_CTA_INIT_COUNT
	.align		4
        /*0064*/ 	.byte	0x02, 0x4a
	.zero		1
	.zero		1


	//----- nvinfo : EIATTR_EXIT_INSTR_OFFSETS
	.align		4
        /*0068*/ 	.byte	0x04, 0x1c
        /*006a*/ 	.short	(.L_63 - .L_62)


	//   ....[0]....
.L_62:
        /*006c*/ 	.word	0x00000090


	//   ....[1]....
        /*0070*/ 	.word	0x00000150


	//----- nvinfo : EIATTR_CBANK_PARAM_SIZE
	.align		4
.L_63:
        /*0074*/ 	.byte	0x03, 0x19
        /*0076*/ 	.short	0x0020


	//----- nvinfo : EIATTR_PARAM_CBANK
	.align		4
        /*0078*/ 	.byte	0x04, 0x0a
        /*007a*/ 	.short	(.L_65 - .L_64)
	.align		4
.L_64:
        /*007c*/ 	.word	index@(.nv.constant0.add_kernel)
        /*0080*/ 	.short	0x0380
        /*0082*/ 	.short	0x0020


	//----- nvinfo : EIATTR_SW_WAR
	.align		4
.L_65:
        /*0084*/ 	.byte	0x04, 0x36
        /*0086*/ 	.short	(.L_67 - .L_66)
.L_66:
        /*0088*/ 	.word	0x00000008
.L_67:


//--------------------- .nv.info.scale_kernel     --------------------------
	.section	.nv.info.scale_kernel,"",@"SHT_CUDA_INFO"
	.sectionflags	@""
	.align	4


	//----- nvinfo : EIATTR_CUDA_API_VERSION
	.align		4
        /*0000*/ 	.byte	0x04, 0x37
        /*0002*/ 	.short	(.L_69 - .L_68)
.L_68:
        /*0004*/ 	.word	0x00000082


	//----- nvinfo : EIATTR_KPARAM_INFO
	.align		4
.L_69:
        /*0008*/ 	.byte	0x04, 0x17
        /*000a*/ 	.short	(.L_71 - .L_70)
.L_70:
        /*000c*/ 	.word	0x00000000
        /*0010*/ 	.short	0x0004
        /*0012*/ 	.short	0x001c
        /*0014*/ 	.byte	0x00, 0xf0, 0x11, 0x00


	//----- nvinfo : EIATTR_KPARAM_INFO
	.align		4
.L_71:
        /*0018*/ 	.byte	0x04, 0x17
        /*001a*/ 	.short	(.L_73 - .L_72)
.L_72:
        /*001c*/ 	.word	0x00000000
        /*0020*/ 	.short	0x0003
        /*0022*/ 	.short	0x0018
        /*0024*/ 	.byte	0x00, 0xf0, 0x11, 0x00


	//----- nvinfo : EIATTR_KPARAM_INFO
	.align		4
.L_73:
        /*0028*/ 	.byte	0x04, 0x17
        /*002a*/ 	.short	(.L_75 - .L_74)
.L_74:
        /*002c*/ 	.word	0x00000000
        /*0030*/ 	.short	0x0002
        /*0032*/ 	.short	0x0010
        /*0034*/ 	.byte	0x00, 0xf0, 0x21, 0x00


	//----- nvinfo : EIATTR_KPARAM_INFO
	.align		4
.L_75:
        /*0038*/ 	.byte	0x04, 0x17
        /*003a*/ 	.short	(.L_77 - .L_76)
.L_76:
        /*003c*/ 	.word	0x00000000
        /*0040*/ 	.short	0x0001
        /*0042*/ 	.short	0x0008
        /*0044*/ 	.byte	0x00, 0xf5, 0x21, 0x00


	//----- nvinfo : EIATTR_KPARAM_INFO
	.align		4
.L_77:
        /*0048*/ 	.byte	0x04, 0x17
        /*004a*/ 	.short	(.L_79 - .L_78)
.L_78:
        /*004c*/ 	.word	0x00000000
        /*0050*/ 	.short	0x0000
        /*0052*/ 	.short	0x0000
        /*0054*/ 	.byte	0x00, 0xf5, 0x21, 0x00


	//----- nvinfo : EIATTR_SPARSE_MMA_MASK
	.align		4
.L_79:
        /*0058*/ 	.byte	0x03, 0x50
        /*005a*/ 	.short	0x0000


	//----- nvinfo : EIATTR_MAXREG_COUNT
	.align		4
        /*005c*/ 	.byte	0x03, 0x1b
        /*005e*/ 	.short	0x00ff


	//----- nvinfo : EIATTR_MERCURY_ISA_VERSION
	.align		4
        /*0060*/ 	.byte	0x03, 0x5f
        /*0062*/ 	.short	0x0101


	//----- nvinfo : EIATTR_VRC_CTA_INIT_COUNT
	.align		4
        /*0064*/ 	.byte	0x02, 0x4a
	.zero		1
	.zero		1


	//----- nvinfo : EIATTR_EXIT_INSTR_OFFSETS
	.align		4
        /*0068*/ 	.byte	0x04, 0x1c
        /*006a*/ 	.short	(.L_81 - .L_80)


	//   ....[0]....
.L_80:
        /*006c*/ 	.word	0x00000090


	//   ....[1]....
        /*0070*/ 	.word	0x00000130


	//----- nvinfo : EIATTR_CBANK_PARAM_SIZE
	.align		4
.L_81:
        /*0074*/ 	.byte	0x03, 0x19
        /*0076*/ 	.short	0x0020


	//----- nvinfo : EIATTR_PARAM_CBANK
	.align		4
        /*0078*/ 	.byte	0x04, 0x0a
        /*007a*/ 	.short	(.L_83 - .L_82)
	.align		4
.L_82:
        /*007c*/ 	.word	index@(.nv.constant0.scale_kernel)
        /*0080*/ 	.short	0x0380
        /*0082*/ 	.short	0x0020


	//----- nvinfo : EIATTR_SW_WAR
	.align		4
.L_83:
        /*0084*/ 	.byte	0x04, 0x36
        /*0086*/ 	.short	(.L_85 - .L_84)
.L_84:
        /*0088*/ 	.word	0x00000008
.L_85:


//--------------------- .nv.info.copy_kernel      --------------------------
	.section	.nv.info.copy_kernel,"",@"SHT_CUDA_INFO"
	.sectionflags	@""
	.align	4


	//----- nvinfo : EIATTR_CUDA_API_VERSION
	.align		4
        /*0000*/ 	.byte	0x04, 0x37
        /*0002*/ 	.short	(.L_87 - .L_86)
.L_86:
        /*0004*/ 	.word	0x00000082


	//----- nvinfo : EIATTR_KPARAM_INFO
	.align		4
.L_87:
        /*0008*/ 	.byte	0x04, 0x17
        /*000a*/ 	.short	(.L_89 - .L_88)
.L_88:
        /*000c*/ 	.word	0x00000000
        /*0010*/ 	.short	0x0003
        /*0012*/ 	.short	0x0014
        /*0014*/ 	.byte	0x00, 0xf0, 0x11, 0x00


	//----- nvinfo : EIATTR_KPARAM_INFO
	.align		4
.L_89:
        /*0018*/ 	.byte	0x04, 0x17
        /*001a*/ 	.short	(.L_91 - .L_90)
.L_90:
        /*001c*/ 	.word	0x00000000
        /*0020*/ 	.short	0x0002
        /*0022*/ 	.short	0x0010
        /*0024*/ 	.byte	0x00, 0xf0, 0x11, 0x00


	//----- nvinfo : EIATTR_KPARAM_INFO
	.align		4
.L_91:
        /*0028*/ 	.byte	0x04, 0x17
        /*002a*/ 	.short	(.L_93 - .L_92)
.L_92:
        /*002c*/ 	.word	0x00000000
        /*0030*/ 	.short	0x0001
        /*0032*/ 	.short	0x0008
        /*0034*/ 	.byte	0x00, 0xf5, 0x21, 0x00


	//----- nvinfo : EIATTR_KPARAM_INFO
	.align		4
.L_93:
        /*0038*/ 	.byte	0x04, 0x17
        /*003a*/ 	.short	(.L_95 - .L_94)
.L_94:
        /*003c*/ 	.word	0x00000000
        /*0040*/ 	.short	0x0000
        /*0042*/ 	.short	0x0000
        /*0044*/ 	.byte	0x00, 0xf5, 0x21, 0x00


	//----- nvinfo : EIATTR_SPARSE_MMA_MASK
	.align		4
.L_95:
        /*0048*/ 	.byte	0x03, 0x50
        /*004a*/ 	.short	0x0000


	//----- nvinfo : EIATTR_MAXREG_COUNT
	.align		4
        /*004c*/ 	.byte	0x03, 0x1b
        /*004e*/ 	.short	0x00ff


	//----- nvinfo : EIATTR_MERCURY_ISA_VERSION
	.align		4
        /*0050*/ 	.byte	0x03, 0x5f
        /*0052*/ 	.short	0x0101


	//----- nvinfo : EIATTR_VRC_CTA_INIT_COUNT
	.align		4
        /*0054*/ 	.byte	0x02, 0x4a
	.zero		1
	.zero		1


	//----- nvinfo : EIATTR_EXIT_INSTR_OFFSETS
	.align		4
        /*0058*/ 	.byte	0x04, 0x1c
        /*005a*/ 	.short	(.L_97 - .L_96)


	//   ....[0]....
.L_96:
        /*005c*/ 	.word	0x00000090


	//   ....[1]....
        /*0060*/ 	.word	0x00000110


	//----- nvinfo : EIATTR_CBANK_PARAM_SIZE
	.align		4
.L_97:
        /*0064*/ 	.byte	0x03, 0x19
        /*0066*/ 	.short	0x0018


	//----- nvinfo : EIATTR_PARAM_CBANK
	.align		4
        /*0068*/ 	.byte	0x04, 0x0a
        /*006a*/ 	.short	(.L_99 - .L_98)
	.align		4
.L_98:
        /*006c*/ 	.word	index@(.nv.constant0.copy_kernel)
        /*0070*/ 	.short	0x0380
        /*0072*/ 	.short	0x0018


	//----- nvinfo : EIATTR_SW_WAR
	.align		4
.L_99:
        /*0074*/ 	.byte	0x04, 0x36
        /*0076*/ 	.short	(.L_101 - .L_100)
.L_100:
        /*0078*/ 	.word	0x00000008
.L_101:


//--------------------- .nv.info.init_kernel      --------------------------
	.section	.nv.info.init_kernel,"",@"SHT_CUDA_INFO"
	.sectionflags	@""
	.align	4


	//----- nvinfo : EIATTR_CUDA_API_VERSION
	.align		4
        /*0000*/ 	.byte	0x04, 0x37
        /*0002*/ 	.short	(.L_103 - .L_102)
.L_102:
        /*0004*/ 	.word	0x00000082


	//----- nvinfo : EIATTR_KPARAM_INFO
	.align		4
.L_103:
        /*0008*/ 	.byte	0x04, 0x17
        /*000a*/ 	.short	(.L_105 - .L_104)
.L_104:
        /*000c*/ 	.word	0x00000000
        /*0010*/ 	.short	0x0004
        /*0012*/ 	.short	0x001c
        /*0014*/ 	.byte	0x00, 0xf0, 0x11, 0x00


	//----- nvinfo : EIATTR_KPARAM_INFO
	.align		4
.L_105:
        /*0018*/ 	.byte	0x04, 0x17
        /*001a*/ 	.short	(.L_107 - .L_106)
.L_106:
        /*001c*/ 	.word	0x00000000
        /*0020*/ 	.short	0x0003
        /*0022*/ 	.short	0x0018
        /*0024*/ 	.byte	0x00, 0xf0, 0x11, 0x00


	//----- nvinfo : EIATTR_KPARAM_INFO
	.align		4
.L_107:
        /*0028*/ 	.byte	0x04, 0x17
        /*002a*/ 	.short	(.L_109 - .L_108)
.L_108:
        /*002c*/ 	.word	0x00000000
        /*0030*/ 	.short	0x0002
        /*0032*/ 	.short	0x0010
        /*0034*/ 	.byte	0x00, 0xf5, 0x21, 0x00


	//----- nvinfo : EIATTR_KPARAM_INFO
	.align		4
.L_109:
        /*0038*/ 	.byte	0x04, 0x17
        /*003a*/ 	.short	(.L_111 - .L_110)
.L_110:
        /*003c*/ 	.word	0x00000000
        /*0040*/ 	.short	0x0001
        /*0042*/ 	.short	0x0008
        /*0044*/ 	.byte	0x00, 0xf5, 0x21, 0x00


	//----- nvinfo : EIATTR_KPARAM_INFO
	.align		4
.L_111:
        /*0048*/ 	.byte	0x04, 0x17
        /*004a*/ 	.short	(.L_113 - .L_112)
.L_112:
        /*004c*/ 	.word	0x00000000
        /*0050*/ 	.short	0x0000
        /*0052*/ 	.short	0x0000
        /*0054*/ 	.byte	0x00, 0xf5, 0x21, 0x00


	//----- nvinfo : EIATTR_SPARSE_MMA_MASK
	.align		4
.L_113:
        /*0058*/ 	.byte	0x03, 0x50
        /*005a*/ 	.short	0x0000


	//----- nvinfo : EIATTR_MAXREG_COUNT
	.align		4
        /*005c*/ 	.byte	0x03, 0x1b
        /*005e*/ 	.short	0x00ff


	//----- nvinfo : EIATTR_MERCURY_ISA_VERSION
	.align		4
        /*0060*/ 	.byte	0x03, 0x5f
        /*0062*/ 	.short	0x0101


	//----- nvinfo : EIATTR_VRC_CTA_INIT_COUNT
	.align		4
        /*0064*/ 	.byte	0x02, 0x4a
	.zero		1
	.zero		1


	//----- nvinfo : EIATTR_EXIT_INSTR_OFFSETS
	.align		4
        /*0068*/ 	.byte	0x04, 0x1c
        /*006a*/ 	.short	(.L_115 - .L_114)


	//   ....[0]....
.L_114:
        /*006c*/ 	.word	0x00000090


	//   ....[1]....
        /*0070*/ 	.word	0x000001b0


	//----- nvinfo : EIATTR_CBANK_PARAM_SIZE
	.align		4
.L_115:
        /*0074*/ 	.byte	0x03, 0x19
        /*0076*/ 	.short	0x0020


	//----- nvinfo : EIATTR_PARAM_CBANK
	.align		4
        /*0078*/ 	.byte	0x04, 0x0a
        /*007a*/ 	.short	(.L_117 - .L_116)
	.align		4
.L_116:
        /*007c*/ 	.word	index@(.nv.constant0.init_kernel)
        /*0080*/ 	.short	0x0380
        /*0082*/ 	.short	0x0020


	//----- nvinfo : EIATTR_SW_WAR
	.align		4
.L_117:
        /*0084*/ 	.byte	0x04, 0x36
        /*0086*/ 	.short	(.L_119 - .L_118)
.L_118:
        /*0088*/ 	.word	0x00000008
.L_119:


//--------------------- .nv.callgraph             --------------------------
	.section	.nv.callgraph,"",@"SHT_CUDA_CALLGRAPH"
	.align	4
	.sectionentsize	8
	.align		4
        /*0000*/ 	.word	0x00000000
	.align		4
        /*0004*/ 	.word	0xffffffff
	.align		4
        /*0008*/ 	.word	0x00000000
	.align		4
        /*000c*/ 	.word	0xfffffffe
	.align		4
        /*0010*/ 	.word	0x00000000
	.align		4
        /*0014*/ 	.word	0xfffffffd
	.align		4
        /*0018*/ 	.word	0x00000000
	.align		4
        /*001c*/ 	.word	0xfffffffc


//--------------------- .text.triad_kernel        --------------------------
	.section	.text.triad_kernel,"ax",@progbits
	.align	128
        .global         triad_kernel
        .type           triad_kernel,@function
        .size           triad_kernel,(.L_x_5 - triad_kernel)
        .other          triad_kernel,@"STO_CUDA_ENTRY STV_DEFAULT"
triad_kernel:
.text.triad_kernel:
[----:B------:R-:W-:Y:S01]  /*0000*/  LDC R1, c[0x0][0x37c] ;  /* 0x0000df00ff017b82 */ /* 0x000fe20000000800 */
[----:B------:R-:W0:Y:S07]  /*0010*/  S2R R3, SR_TID.X ;  /* 0x0000000000037919 */ /* 0x000e2e0000002100 */
[----:B------:R-:W0:Y:S01]  /*0020*/  S2UR UR6, SR_CTAID.X ;  /* 0x00000000000679c3 */ /* 0x000e220000002500 */
[----:B------:R-:W1:Y:S07]  /*0030*/  LDCU.64 UR4, c[0x0][0x3a0] ;  /* 0x00007400ff0477ac */ /* 0x000e6e0008000a00 */
[----:B------:R-:W0:Y:S01]  /*0040*/  LDC R0, c[0x0][0x360] ;  /* 0x0000d800ff007b82 */ /* 0x000e220000000800 */
[----:B-1----:R-:W-:Y:S01]  /*0050*/  UIADD3 UR4, UPT, UPT, UR5, UR4, URZ ;  /* 0x0000000405047290 */ /* 0x002fe2000fffe0ff */
[----:B0-----:R-:W-:-:S05]  /*0060*/  IMAD R0, R0, UR6, R3 ;  /* 0x0000000600007c24 */ /* 0x001fca000f8e0203 */
[----:B------:R-:W-:-:S04]  /*0070*/  IADD3 R11, PT, PT, R0, UR5, RZ ;  /* 0x00000005000b7c10 */ /* 0x000fc8000fffe0ff */
[----:B------:R-:W-:-:S13]  /*0080*/  ISETP.GE.U32.AND P0, PT, R11, UR4, PT ;  /* 0x000000040b007c0c */ /* 0x000fda000bf06070 */
[----:B------:R-:W-:Y:S05]  /*0090*/  @P0 EXIT ;  /* 0x000000000000094d */ /* 0x000fea0003800000 */
[----:B------:R-:W0:Y:S01]  /*00a0*/  LDC.64 R2, c[0x0][0x388] ;  /* 0x0000e200ff027b82 */ /* 0x000e220000000a00 */
[----:B------:R-:W1:Y:S07]  /*00b0*/  LDCU.64 UR4, c[0x0][0x358] ;  /* 0x00006b00ff0477ac */ /* 0x000e6e0008000a00 */
[----:B------:R-:W2:Y:S08]  /*00c0*/  LDC.64 R4, c[0x0][0x390] ;  /* 0x0000e400ff047b82 */ /* 0x000eb00000000a00 */
[----:B------:R-:W3:Y:S01]  /*00d0*/  LDC.64 R6, c[0x0][0x398] ;  /* 0x0000e600ff067b82 */ /* 0x000ee20000000a00 */
[----:B0-----:R-:W-:-:S07]  /*00e0*/  IMAD.WIDE.U32 R2, R11, 0x8, R2 ;  /* 0x000000080b027825 */ /* 0x001fce00078e0002 */
[----:B------:R-:W0:Y:S01]  /*00f0*/  LDC.64 R8, c[0x0][0x380] ;  /* 0x0000e000ff087b82 */ /* 0x000e220000000a00 */
[----:B-1----:R-:W3:Y:S01]  /*0100*/  LDG.E.64 R2, desc[UR4][R2.64] ;  /* 0x0000000402027981 */ /* 0x002ee2000c1e1b00 */
[----:B--2---:R-:W-:-:S06]  /*0110*/  IMAD.WIDE.U32 R4, R11, 0x8, R4 ;  /* 0x000000080b047825 */ /* 0x004fcc00078e0004 */
[----:B------:R-:W3:Y:S01]  /*0120*/  LDG.E.64 R4, desc[UR4][R4.64] ;  /* 0x0000000404047981 */ /* 0x000ee2000c1e1b00 */
[----:B0-----:R-:W-:Y:S01]  /*0130*/  IMAD.WIDE.U32 R8, R11, 0x8, R8 ;  /* 0x000000080b087825 */ /* 0x001fe200078e0008 */
[----:B---3--:R-:W-:-:S07]  /*0140*/  DFMA R6, R4, R6, R2 ;  /* 0x000000060406722b */ /* 0x008fce0000000002 */
[----:B------:R-:W-:Y:S01]  /*0150*/  STG.E.64 desc[UR4][R8.64], R6 ;  /* 0x0000000608007986 */ /* 0x000fe2000c101b04 */
[----:B------:R-:W-:Y:S05]  /*0160*/  EXIT ;  /* 0x000000000000794d */ /* 0x000fea0003800000 */
.L_x_0:
[----:B------:R-:W-:-:S00]  /*0170*/  BRA `(.L_x_0) ;  /* 0xfffffffc00fc7947 */ /* 0x000fc0000383ffff */
[----:B------:R-:W-:-:S00]  /*0180*/  NOP ;  /* 0x0000000000007918 */ /* 0x000fc00000000000 */
[----:B------:R-:W-:-:S00]  /*0190*/  NOP ;  /* 0x0000000000007918 */ /* 0x000fc00000000000 */
[----:B------:R-:W-:-:S00]  /*01a0*/  NOP ;  /* 0x0000000000007918 */ /* 0x000fc00000000000 */
[----:B------:R-:W-:-:S00]  /*01b0*/  NOP ;  /* 0x0000000000007918 */ /* 0x000fc00000000000 */
[----:B------:R-:W-:-:S00]  /*01c0*/  NOP ;  /* 0x0000000000007918 */ /* 0x000fc00000000000 */
[----:B------:R-:W-:-:S00]  /*01d0*/  NOP ;  /* 0x0000000000007918 */ /* 0x000fc00000000000 */
[----:B------:R-:W-:-:S00]  /*01e0*/  NOP ;  /* 0x0000000000007918 */ /* 0x000fc00000000000 */
[----:B------:R-:W-:-:S00]  /*01f0*/  NOP ;  /* 0x0000000000007918 */ /* 0x000fc00000000000 */
.L_x_5:


//--------------------- .text.add_kernel          --------------------------
	.section	.text.add_kernel,"ax",@progbits
	.align	128
        .global         add_kernel
        .type           add_kernel,@function
        .size           add_kernel,(.L_x_6 - add_kernel)
        .other          add_kernel,@"STO_CUDA_ENTRY STV_DEFAULT"
add_kernel:
.text.add_kernel:
        /* <DEDUP_REMOVED lines=14> */
[----:B0-----:R-:W-:-:S06]  /*00e0*/  IMAD.WIDE.U32 R2, R11, 0x8, R2 ;  /* 0x000000080b027825 */ /* 0x001fcc00078e0002 */
[----:B-1----:R-:W4:Y:S01]  /*00f0*/  LDG.E.64 R2, desc[UR4][R2.64] ;  /* 0x0000000402027981 */ /* 0x002f22000c1e1b00 */
[----:B--2---:R-:W-:-:S06]  /*0100*/  IMAD.WIDE.U32 R4, R11, 0x8, R4 ;  /* 0x000000080b047825 */ /* 0x004fcc00078e0004 */
[----:B------:R-:W4:Y:S01]  /*0110*/  LDG.E.64 R4, desc[UR4][R4.64] ;  /* 0x0000000404047981 */ /* 0x000f22000c1e1b00 */
[----:B---3--:R-:W-:Y:S01]  /*0120*/  IMAD.WIDE.U32 R8, R11, 0x8, R8 ;  /* 0x000000080b087825 */ /* 0x008fe200078e0008 */
[----:B----4-:R-:W-:-:S07]  /*0130*/  DADD R6, R2, R4 ;  /* 0x0000000002067229 */ /* 0x010fce0000000004 */
[----:B------:R-:W-:Y:S01]  /*0140*/  STG.E.64 desc[UR4][R8.64], R6 ;  /* 0x0000000608007986 */ /* 0x000fe2000c101b04 */
[----:B------:R-:W-:Y:S05]  /*0150*/  EXIT ;  /* 0x000000000000794d */ /* 0x000fea0003800000 */
.L_x_1:
        /* <DEDUP_REMOVED lines=10> */
.L_x_6:


//--------------------- .text.scale_kernel        --------------------------
	.section	.text.scale_kernel,"ax",@progbits
	.align	128
        .global         scale_kernel
        .type           scale_kernel,@function
        .size           scale_kernel,(.L_x_7 - scale_kernel)
        .other          scale_kernel,@"STO_CUDA_ENTRY STV_DEFAULT"
scale_kernel:
.text.scale_kernel:
        /* <DEDUP_REMOVED lines=11> */
[----:B------:R-:W1:Y:S01]  /*00b0*/  LDCU.64 UR4, c[0x0][0x358] ;  /* 0x00006b00ff0477ac */ /* 0x000e620008000a00 */
[----:B------:R-:W2:Y:S06]  /*00c0*/  LDCU.64 UR6, c[0x0][0x390] ;  /* 0x00007200ff0677ac */ /* 0x000eac0008000a00 */
[----:B------:R-:W3:Y:S01]  /*00d0*/  LDC.64 R6, c[0x0][0x380] ;  /* 0x0000e000ff067b82 */ /* 0x000ee20000000a00 */
[----:B0-----:R-:W-:-:S06]  /*00e0*/  IMAD.WIDE.U32 R2, R9, 0x8, R2 ;  /* 0x0000000809027825 */ /* 0x001fcc00078e0002 */
[----:B-1----:R-:W2:Y:S01]  /*00f0*/  LDG.E.64 R2, desc[UR4][R2.64] ;  /* 0x0000000402027981 */ /* 0x002ea2000c1e1b00 */
[----:B---3--:R-:W-:Y:S01]  /*0100*/  IMAD.WIDE.U32 R6, R9, 0x8, R6 ;  /* 0x0000000809067825 */ /* 0x008fe200078e0006 */
[----:B--2---:R-:W-:-:S07]  /*0110*/  DMUL R4, R2, UR6 ;  /* 0x0000000602047c28 */ /* 0x004fce0008000000 */
[----:B------:R-:W-:Y:S01]  /*0120*/  STG.E.64 desc[UR4][R6.64], R4 ;  /* 0x0000000406007986 */ /* 0x000fe2000c101b04 */
[----:B------:R-:W-:Y:S05]  /*0130*/  EXIT ;  /* 0x000000000000794d */ /* 0x000fea0003800000 */
.L_x_2:
        /* <DEDUP_REMOVED lines=12> */
.L_x_7:


//--------------------- .text.copy_kernel         --------------------------
	.section	.text.copy_kernel,"ax",@progbits
	.align	128
        .global         copy_kernel
        .type           copy_kernel,@function
        .size           copy_kernel,(.L_x_8 - copy_kernel)
        .other          copy_kernel,@"STO_CUDA_ENTRY STV_DEFAULT"
copy_kernel:
.text.copy_kernel:
        /* <DEDUP_REMOVED lines=12> */
[----:B------:R-:W2:Y:S01]  /*00c0*/  LDC.64 R4, c[0x0][0x388] ;  /* 0x0000e200ff047b82 */ /* 0x000ea20000000a00 */
[----:B0-----:R-:W-:-:S06]  /*00d0*/  IMAD.WIDE.U32 R2, R7, 0x8, R2 ;  /* 0x0000000807027825 */ /* 0x001fcc00078e0002 */
[----:B-1----:R-:W3:Y:S01]  /*00e0*/  LDG.E.64 R2, desc[UR4][R2.64] ;  /* 0x0000000402027981 */ /* 0x002ee2000c1e1b00 */
[----:B--2---:R-:W-:-:S05]  /*00f0*/  IMAD.WIDE.U32 R4, R7, 0x8, R4 ;  /* 0x0000000807047825 */ /* 0x004fca00078e0004 */
[----:B---3--:R-:W-:Y:S01]  /*0100*/  STG.E.64 desc[UR4][R4.64], R2 ;  /* 0x0000000204007986 */ /* 0x008fe2000c101b04 */
[----:B------:R-:W-:Y:S05]  /*0110*/  EXIT ;  /* 0x000000000000794d */ /* 0x000fea0003800000 */
.L_x_3:
        /* <DEDUP_REMOVED lines=14> */
.L_x_8:


//--------------------- .text.init_kernel         --------------------------
	.section	.text.init_kernel,"ax",@progbits
	.align	128
        .global         init_kernel
        .type           init_kernel,@function
        .size           init_kernel,(.L_x_9 - init_kernel)
        .other          init_kernel,@"STO_CUDA_ENTRY STV_DEFAULT"
init_kernel:
.text.init_kernel:
        /* <DEDUP_REMOVED lines=12> */
[----:B------:R-:W-:Y:S01]  /*00c0*/  HFMA2 R10, -RZ, RZ, 0, 0 ;  /* 0x00000000ff0a7431 */ /* 0x000fe200000001ff */
[----:B------:R-:W-:Y:S01]  /*00d0*/  MOV R11, 0x3ff00000 ;  /* 0x3ff00000000b7802 */ /* 0x000fe20000000f00 */
[----:B------:R-:W-:Y:S01]  /*00e0*/  HFMA2 R12, -RZ, RZ, 0, 0 ;  /* 0x00000000ff0c7431 */ /* 0x000fe200000001ff */
[----:B------:R-:W-:-:S03]  /*00f0*/  MOV R13, 0x40000000 ;  /* 0x40000000000d7802 */ /* 0x000fc60000000f00 */
[----:B------:R-:W2:Y:S08]  /*0100*/  LDC.64 R4, c[0x0][0x388] ;  /* 0x0000e200ff047b82 */ /* 0x000eb00000000a00 */
[----:B------:R-:W3:Y:S01]  /*0110*/  LDC.64 R6, c[0x0][0x390] ;  /* 0x0000e400ff067b82 */ /* 0x000ee20000000a00 */
[----:B0-----:R-:W-:-:S05]  /*0120*/  IMAD.WIDE.U32 R2, R9, 0x8, R2 ;  /* 0x0000000809027825 */ /* 0x001fca00078e0002 */
[----:B-1----:R-:W-:Y:S01]  /*0130*/  STG.E.64 desc[UR4][R2.64], R10 ;  /* 0x0000000a02007986 */ /* 0x002fe2000c101b04 */
[----:B--2---:R-:W-:-:S05]  /*0140*/  IMAD.WIDE.U32 R4, R9, 0x8, R4 ;  /* 0x0000000809047825 */ /* 0x004fca00078e0004 */
[----:B------:R-:W-:Y:S01]  /*0150*/  STG.E.64 desc[UR4][R4.64], R12 ;  /* 0x0000000c04007986 */ /* 0x000fe2000c101b04 */
[----:B---3--:R-:W-:-:S05]  /*0160*/  IMAD.WIDE.U32 R6, R9, 0x8, R6 ;  /* 0x0000000809067825 */ /* 0x008fca00078e0006 */
[----:B------:R-:W-:Y:S04]  /*0170*/  STG.E.64 desc[UR4][R6.64], RZ ;  /* 0x000000ff06007986 */ /* 0x000fe8000c101b04 */
[----:B------:R-:W2:Y:S02]  /*0180*/  LDG.E.64 R8, desc[UR4][R2.64] ;  /* 0x0000000402087981 */ /* 0x000ea4000c1e1b00 */
[----:B--2---:R-:W-:-:S07]  /*0190*/  DADD R8, R8, R8 ;  /* 0x0000000008087229 */ /* 0x004fce0000000008 */
[----:B------:R-:W-:Y:S01]  /*01a0*/  STG.E.64 desc[UR4][R2.64], R8 ;  /* 0x0000000802007986 */ /* 0x000fe2000c101b04 */
[----:B------:R-:W-:Y:S05]  /*01b0*/  EXIT ;  /* 0x000000000000794d */ /* 0x000fea0003800000 */
.L_x_4:
        /* <DEDUP_REMOVED lines=12> */
.L_x_9:


//--------------------- .nv.shared.reserved.0     --------------------------
	.section	.nv.shared.reserved.0,"aw",@nobits
	.weak		__nv_reservedSMEM_offset_0_alias
	.size		__nv_reservedSMEM_offset_0_alias, 0, 64
	.other		__nv_reservedSMEM_offset_0_alias,@"STO_CUDA_RESERVED_SHARED STV_DEFAULT"
__nv_reservedSMEM_offset_0_alias:
	.zero		0
	.zero		64


//--------------------- .nv.constant0.triad_kernel --------------------------
	.section	.nv.constant0.triad_kernel,"a",@progbits
	.sectionflags	@""
	.align	4
.nv.constant0.triad_kernel:
	.zero		936


//--------------------- .nv.constant0.add_kernel  --------------------------
	.section	.nv.constant0.add_kernel,"a",@progbits
	.sectionflags	@""
	.align	4
.nv.constant0.add_kernel:
	.zero		928


//--------------------- .nv.constant0.scale_kernel --------------------------
	.section	.nv.constant0.scale_kernel,"a",@progbits
	.sectionflags	@""
	.align	4
.nv.constant0.scale_kernel:
	.zero		928


//--------------------- .nv.constant0.copy_kernel --------------------------
	.section	.nv.constant0.copy_kernel,"a",@progbits
	.sectionflags	@""
	.align	4
.nv.constant0.copy_kernel:
	.zero		920


//--------------------- .nv.constant0.init_kernel --------------------------
	.section	.nv.constant0.init_kernel,"a",@progbits
	.sectionflags	@""
	.align	4
.nv.constant0.init_kernel:
	.zero		928


//--------------------- SYMBOLS --------------------------

	.type		.nv.reservedSmem.offset0,@object
	.size		.nv.reservedSmem.offset0,0x4
